	.headerflags	@"EF_CUDA_TEXMODE_UNIFIED EF_CUDA_64BIT_ADDRESS EF_CUDA_ACCELERATORS EF_CUDA_SM90 EF_CUDA_VIRTUAL_SM(EF_CUDA_SM90)"
	.elftype	@"ET_EXEC"


//--------------------- .nv.info                  --------------------------
	.section	.nv.info,"",@"SHT_CUDA_INFO"
	.align	4


	//----- nvinfo : EIATTR_REGCOUNT
	.align		4
        /*0000*/ 	.byte	0x04, 0x2f
        /*0002*/ 	.short	(.L_2 - .L_1)
	.align		4
.L_1:
        /*0004*/ 	.word	index@(triton_poi_fused_abs_add_clamp_div_floor_leaky_relu_mul_sign_sub_0)
        /*0008*/ 	.word	0x00000011


	//----- nvinfo : EIATTR_MIN_STACK_SIZE
	.align		4
.L_2:
        /*000c*/ 	.byte	0x04, 0x12
        /*000e*/ 	.short	(.L_4 - .L_3)
	.align		4
.L_3:
        /*0010*/ 	.word	index@(triton_poi_fused_abs_add_clamp_div_floor_leaky_relu_mul_sign_sub_0)
        /*0014*/ 	.word	0x00000000


	//----- nvinfo : EIATTR_FRAME_SIZE
	.align		4
.L_4:
        /*0018*/ 	.byte	0x04, 0x11
        /*001a*/ 	.short	(.L_6 - .L_5)
	.align		4
.L_5:
        /*001c*/ 	.word	index@(triton_poi_fused_abs_add_clamp_div_floor_leaky_relu_mul_sign_sub_0)
        /*0020*/ 	.word	0x00000000


	//----- nvinfo : EIATTR_MIN_STACK_SIZE
	.align		4
.L_6:
        /*0024*/ 	.byte	0x04, 0x12
        /*0026*/ 	.short	(.L_8 - .L_7)
	.align		4
.L_7:
        /*0028*/ 	.word	index@(triton_poi_fused_abs_add_clamp_div_floor_leaky_relu_mul_sign_sub_0)
        /*002c*/ 	.word	0x00000000
.L_8:


//--------------------- .nv.info.triton_poi_fused_abs_add_clamp_div_floor_leaky_relu_mul_sign_sub_0 --------------------------
	.section	.nv.info.triton_poi_fused_abs_add_clamp_div_floor_leaky_relu_mul_sign_sub_0,"",@"SHT_CUDA_INFO"
	.sectionflags	@""
	.align	4


	//----- nvinfo : EIATTR_CUDA_API_VERSION
	.align		4
        /*0000*/ 	.byte	0x04, 0x37
        /*0002*/ 	.short	(.L_10 - .L_9)
.L_9:
        /*0004*/ 	.word	0x0000007c


	//----- nvinfo : EIATTR_KPARAM_INFO
	.align		4
.L_10:
        /*0008*/ 	.byte	0x04, 0x17
        /*000a*/ 	.short	(.L_12 - .L_11)
.L_11:
        /*000c*/ 	.word	0x00000000
        /*0010*/ 	.short	0x0006
        /*0012*/ 	.short	0x0030
        /*0014*/ 	.byte	0x00, 0xf0, 0x11, 0x00


	//----- nvinfo : EIATTR_KPARAM_INFO
	.align		4
.L_12:
        /*0018*/ 	.byte	0x04, 0x17
        /*001a*/ 	.short	(.L_14 - .L_13)
.L_13:
        /*001c*/ 	.word	0x00000000
        /*0020*/ 	.short	0x0005
        /*0022*/ 	.short	0x0028
        /*0024*/ 	.byte	0x00, 0xf4, 0x21, 0x00


	//----- nvinfo : EIATTR_KPARAM_INFO
	.align		4
.L_14:
        /*0028*/ 	.byte	0x04, 0x17
        /*002a*/ 	.short	(.L_16 - .L_15)
.L_15:
        /*002c*/ 	.word	0x00000000
        /*0030*/ 	.short	0x0004
        /*0032*/ 	.short	0x0020
        /*0034*/ 	.byte	0x00, 0xf4, 0x21, 0x00


	//----- nvinfo : EIATTR_KPARAM_INFO
	.align		4
.L_16:
        /*0038*/ 	.byte	0x04, 0x17
        /*003a*/ 	.short	(.L_18 - .L_17)
.L_17:
        /*003c*/ 	.word	0x00000000
        /*0040*/ 	.short	0x0003
        /*0042*/ 	.short	0x0018
        /*0044*/ 	.byte	0x00, 0xf4, 0x21, 0x00


	//----- nvinfo : EIATTR_KPARAM_INFO
	.align		4
.L_18:
        /*0048*/ 	.byte	0x04, 0x17
        /*004a*/ 	.short	(.L_20 - .L_19)
.L_19:
        /*004c*/ 	.word	0x00000000
        /*0050*/ 	.short	0x0002
        /*0052*/ 	.short	0x0010
        /*0054*/ 	.byte	0x00, 0xf4, 0x21, 0x00


	//----- nvinfo : EIATTR_KPARAM_INFO
	.align		4
.L_20:
        /*0058*/ 	.byte	0x04, 0x17
        /*005a*/ 	.short	(.L_22 - .L_21)
.L_21:
        /*005c*/ 	.word	0x00000000
        /*0060*/ 	.short	0x0001
        /*0062*/ 	.short	0x0008
        /*0064*/ 	.byte	0x00, 0xf4, 0x21, 0x00


	//----- nvinfo : EIATTR_KPARAM_INFO
	.align		4
.L_22:
        /*0068*/ 	.byte	0x04, 0x17
        /*006a*/ 	.short	(.L_24 - .L_23)
.L_23:
        /*006c*/ 	.word	0x00000000
        /*0070*/ 	.short	0x0000
        /*0072*/ 	.short	0x0000
        /*0074*/ 	.byte	0x00, 0xf4, 0x21, 0x00


	//----- nvinfo : EIATTR_SPARSE_MMA_MASK
	.align		4
.L_24:
        /*0078*/ 	.byte	0x03, 0x50
        /*007a*/ 	.short	0x0000


	//----- nvinfo : EIATTR_MAXREG_COUNT
	.align		4
        /*007c*/ 	.byte	0x03, 0x1b
        /*007e*/ 	.short	0x00ff


	//----- nvinfo : EIATTR_EXIT_INSTR_OFFSETS
	.align		4
        /*0080*/ 	.byte	0x04, 0x1c
        /*0082*/ 	.short	(.L_26 - .L_25)


	//   ....[0]....
.L_25:
        /*0084*/ 	.word	0x00000320


	//   ....[1]....
        /*0088*/ 	.word	0x00000340


	//----- nvinfo : EIATTR_REQNTID
	.align		4
.L_26:
        /*008c*/ 	.byte	0x04, 0x10
        /*008e*/ 	.short	(.L_28 - .L_27)
.L_27:
        /*0090*/ 	.word	0x00000080
        /*0094*/ 	.word	0x00000001
        /*0098*/ 	.word	0x00000001


	//----- nvinfo : EIATTR_CBANK_PARAM_SIZE
	.align		4
.L_28:
        /*009c*/ 	.byte	0x03, 0x19
        /*009e*/ 	.short	0x0034


	//----- nvinfo : EIATTR_PARAM_CBANK
	.align		4
        /*00a0*/ 	.byte	0x04, 0x0a
        /*00a2*/ 	.short	(.L_30 - .L_29)
	.align		4
.L_29:
        /*00a4*/ 	.word	index@(.nv.constant0.triton_poi_fused_abs_add_clamp_div_floor_leaky_relu_mul_sign_sub_0)
        /*00a8*/ 	.short	0x0210
        /*00aa*/ 	.short	0x0034


	//----- nvinfo : EIATTR_SW_WAR
	.align		4
.L_30:
        /*00ac*/ 	.byte	0x04, 0x36
        /*00ae*/ 	.short	(.L_32 - .L_31)
.L_31:
        /*00b0*/ 	.word	0x00000008
.L_32:


//--------------------- .nv.callgraph             --------------------------
	.section	.nv.callgraph,"",@"SHT_CUDA_CALLGRAPH"
	.align	4
	.sectionentsize	8
	.align		4
        /*0000*/ 	.word	0x00000000
	.align		4
        /*0004*/ 	.word	0xffffffff
	.align		4
        /*0008*/ 	.word	0x00000000
	.align		4
        /*000c*/ 	.word	0xfffffffe
	.align		4
        /*0010*/ 	.word	0x00000000
	.align		4
        /*0014*/ 	.word	0xfffffffd
	.align		4
        /*0018*/ 	.word	0x00000000
	.align		4
        /*001c*/ 	.word	0xfffffffc


//--------------------- .nv.constant4             --------------------------
	.section	.nv.constant4,"a",@progbits
	.align	8
	.align		8
.nv.constant4:
        /*0000*/ 	.dword	_$_str


//--------------------- .text.triton_poi_fused_abs_add_clamp_div_floor_leaky_relu_mul_sign_sub_0 --------------------------
	.section	.text.triton_poi_fused_abs_add_clamp_div_floor_leaky_relu_mul_sign_sub_0,"ax",@progbits
	.align	128
        .global         triton_poi_fused_abs_add_clamp_div_floor_leaky_relu_mul_sign_sub_0
        .type           triton_poi_fused_abs_add_clamp_div_floor_leaky_relu_mul_sign_sub_0,@function
        .size           triton_poi_fused_abs_add_clamp_div_floor_leaky_relu_mul_sign_sub_0,(.L_x_1 - triton_poi_fused_abs_add_clamp_div_floor_leaky_relu_mul_sign_sub_0)
        .other          triton_poi_fused_abs_add_clamp_div_floor_leaky_relu_mul_sign_sub_0,@"STO_CUDA_ENTRY STV_DEFAULT"
triton_poi_fused_abs_add_clamp_div_floor_leaky_relu_mul_sign_sub_0:
.text.triton_poi_fused_abs_add_clamp_div_floor_leaky_relu_mul_sign_sub_0:
[----:B------:R-:W0:Y:S01]  /*0000*/  LDC R1, c[0x0][0x28] ;  /* 0x00000a00ff017b82 */ /* 0x000e220000000800 */
[----:B------:R-:W1:Y:S07]  /*0010*/  S2R R2, SR_TID.X ;  /* 0x0000000000027919 */ /* 0x000e6e0000002100 */
[----:B------:R-:W2:Y:S01]  /*0020*/  LDC.64 R6, c[0x0][0x220] ;  /* 0x00008800ff067b82 */ /* 0x000ea20000000a00 */
[----:B------:R-:W-:Y:S01]  /*0030*/  ULDC.64 UR4, c[0x0][0x208] ;  /* 0x0000820000047ab9 */ /* 0x000fe20000000a00 */
[----:B------:R-:W3:Y:S06]  /*0040*/  S2R R3, SR_CTAID.X ;  /* 0x0000000000037919 */ /* 0x000eec0000002500 */
[----:B------:R-:W4:Y:S01]  /*0050*/  LDC.64 R4, c[0x0][0x218] ;  /* 0x00008600ff047b82 */ /* 0x000f220000000a00 */
[----:B--2---:R2:W5:Y:S07]  /*0060*/  LDG.E R0, desc[UR4][R6.64] ;  /* 0x0000000406007981 */ /* 0x00456e000c1e1900 */
[----:B------:R-:W2:Y:S01]  /*0070*/  LDC.64 R8, c[0x0][0x228] ;  /* 0x00008a00ff087b82 */ /* 0x000ea20000000a00 */
[----:B------:R-:W-:Y:S01]  /*0080*/  IMAD.MOV.U32 R14, RZ, RZ, RZ ;  /* 0x000000ffff0e7224 */ /* 0x000fe200078e00ff */
[----:B-1----:R-:W-:-:S05]  /*0090*/  LOP3.LUT R2, R2, 0x7f, RZ, 0xc0, !PT ;  /* 0x0000007f02027812 */ /* 0x002fca00078ec0ff */
[----:B---3--:R-:W-:-:S04]  /*00a0*/  IMAD R2, R3, 0x80, R2 ;  /* 0x0000008003027824 */ /* 0x008fc800078e0202 */
[C---:B----4-:R-:W-:Y:S01]  /*00b0*/  IMAD.WIDE R4, R2.reuse, 0x4, R4 ;  /* 0x0000000402047825 */ /* 0x050fe200078e0204 */
[----:B------:R-:W-:Y:S01]  /*00c0*/  ISETP.GE.AND P0, PT, R2, 0x100, PT ;  /* 0x000001000200780c */ /* 0x000fe20003f06270 */
[----:B0-2---:R-:W2:-:S12]  /*00d0*/  LDG.E R8, desc[UR4][R8.64] ;  /* 0x0000000408087981 */ /* 0x005e98000c1e1900 */
[----:B------:R-:W3:Y:S01]  /*00e0*/  @!P0 LDG.E R14, desc[UR4][R4.64] ;  /* 0x00000004040e8981 */ /* 0x000ee2000c1e1900 */
[----:B------:R-:W0:Y:S08]  /*00f0*/  LDC.64 R10, c[0x0][0x230] ;  /* 0x00008c00ff0a7b82 */ /* 0x000e300000000a00 */
[----:B------:R-:W1:Y:S01]  /*0100*/  LDC.64 R12, c[0x0][0x238] ;  /* 0x00008e00ff0c7b82 */ /* 0x000e620000000a00 */
[----:B0-----:R-:W4:Y:S04]  /*0110*/  LDG.E R10, desc[UR4][R10.64] ;  /* 0x000000040a0a7981 */ /* 0x001f28000c1e1900 */
[----:B-1----:R-:W4:Y:S01]  /*0120*/  LDG.E R12, desc[UR4][R12.64] ;  /* 0x000000040c0c7981 */ /* 0x002f22000c1e1900 */
[----:B------:R-:W-:Y:S01]  /*0130*/  HFMA2.MMA R6, -RZ, RZ, 0, 0 ;  /* 0x00000000ff067435 */ /* 0x000fe200000001ff */
[C---:B-----5:R-:W-:Y:S01]  /*0140*/  FSETP.GEU.AND P2, PT, |R0|.reuse, 1.175494350822287508e-38, PT ;  /* 0x008000000000780b */ /* 0x060fe20003f4e200 */
[C---:B------:R-:W-:Y:S01]  /*0150*/  FMUL R3, R0.reuse, 0.25 ;  /* 0x3e80000000037820 */ /* 0x040fe20000400000 */
[----:B------:R-:W-:-:S04]  /*0160*/  FSETP.GT.AND P1, PT, |R0|, 8.50705917302346158658e+37, PT ;  /* 0x7e8000000000780b */ /* 0x000fc80003f24200 */
[----:B------:R-:W-:-:S07]  /*0170*/  FSEL R3, R3, R0, P1 ;  /* 0x0000000003037208 */ /* 0x000fce0000800000 */
[----:B------:R-:W-:-:S06]  /*0180*/  @!P2 FMUL R3, R3, 16777216 ;  /* 0x4b8000000303a820 */ /* 0x000fcc0000400000 */
[----:B------:R-:W2:Y:S01]  /*0190*/  MUFU.RCP R3, R3 ;  /* 0x0000000300037308 */ /* 0x000ea20000001000 */
[----:B---3--:R-:W-:-:S04]  /*01a0*/  @P1 FMUL R14, R14, 0.25 ;  /* 0x3e8000000e0e1820 */ /* 0x008fc80000400000 */
[----:B------:R-:W-:-:S04]  /*01b0*/  @!P2 FMUL R14, R14, 16777216 ;  /* 0x4b8000000e0ea820 */ /* 0x000fc80000400000 */
[----:B--2---:R-:W-:-:S05]  /*01c0*/  FFMA R4, R3, R14, -R8 ;  /* 0x0000000e03047223 */ /* 0x004fca0000000808 */
[C---:B------:R-:W-:Y:S02]  /*01d0*/  FSETP.GT.AND P1, PT, R4.reuse, RZ, PT ;  /* 0x000000ff0400720b */ /* 0x040fe40003f24000 */
[C---:B------:R-:W-:Y:S01]  /*01e0*/  FSETP.GEU.AND P2, PT, R4.reuse, RZ, PT ;  /* 0x000000ff0400720b */ /* 0x040fe20003f4e000 */
[----:B------:R-:W-:Y:S01]  /*01f0*/  FADD R5, |R4|, 0.5 ;  /* 0x3f00000004057421 */ /* 0x000fe20000000200 */
[----:B------:R-:W-:-:S09]  /*0200*/  SEL R4, RZ, 0x1, !P1 ;  /* 0x00000001ff047807 */ /* 0x000fd20004800000 */
[----:B------:R-:W-:Y:S02]  /*0210*/  @!P1 IMAD.MOV R6, RZ, RZ, -0x1 ;  /* 0xffffffffff069424 */ /* 0x000fe400078e02ff */
[----:B------:R-:W-:Y:S01]  /*0220*/  @P2 IADD3 R6, R4, RZ, RZ ;  /* 0x000000ff04062210 */ /* 0x000fe20007ffe0ff */
[----:B------:R-:W-:Y:S08]  /*0230*/  FRND.FTZ.FLOOR R5, R5 ;  /* 0x0000000500057307 */ /* 0x000ff00000215000 */
[----:B------:R-:W0:Y:S02]  /*0240*/  I2F.S16 R6, R6 ;  /* 0x0000000600067306 */ /* 0x000e240000101400 */
[----:B0-----:R-:W-:-:S02]  /*0250*/  FMUL R3, R6, R5 ;  /* 0x0000000506037220 */ /* 0x001fc40000400000 */
[----:B------:R-:W0:Y:S03]  /*0260*/  LDC.64 R4, c[0x0][0x210] ;  /* 0x00008400ff047b82 */ /* 0x000e260000000a00 */
[C---:B----4-:R-:W-:Y:S02]  /*0270*/  FSETP.GT.AND P1, PT, R3.reuse, R10, PT ;  /* 0x0000000a0300720b */ /* 0x050fe40003f24000 */
[----:B------:R-:W-:-:S11]  /*0280*/  FSETP.NAN.AND P2, PT, R3, R3, PT ;  /* 0x000000030300720b */ /* 0x000fd60003f48000 */
[----:B------:R-:W-:-:S04]  /*0290*/  @!P1 FSEL R3, R3, R10, P2 ;  /* 0x0000000a03039208 */ /* 0x000fc80001000000 */
[C---:B------:R-:W-:Y:S02]  /*02a0*/  FSETP.GEU.AND P2, PT, R3.reuse, R12, PT ;  /* 0x0000000c0300720b */ /* 0x040fe40003f4e000 */
[----:B------:R-:W-:-:S11]  /*02b0*/  FSETP.NAN.AND P1, PT, R3, R3, PT ;  /* 0x000000030300720b */ /* 0x000fd60003f28000 */
[----:B------:R-:W-:-:S05]  /*02c0*/  @P2 FSEL R3, R3, R12, P1 ;  /* 0x0000000c03032208 */ /* 0x000fca0000800000 */
[----:B------:R-:W-:-:S04]  /*02d0*/  FADD R3, R8, R3 ;  /* 0x0000000308037221 */ /* 0x000fc80000000000 */
[----:B------:R-:W-:-:S05]  /*02e0*/  FMUL R7, R0, R3 ;  /* 0x0000000300077220 */ /* 0x000fca0000400000 */
[----:B------:R-:W-:Y:S01]  /*02f0*/  FSETP.GT.AND P1, PT, R7, RZ, PT ;  /* 0x000000ff0700720b */ /* 0x000fe20003f24000 */
[----:B0-----:R-:W-:-:S12]  /*0300*/  IMAD.WIDE R2, R2, 0x4, R4 ;  /* 0x0000000402027825 */ /* 0x001fd800078e0204 */
[----:B------:R-:W-:Y:S01]  /*0310*/  @!P1 FMUL R7, R7, 0.0099999997764825820923 ;  /* 0x3c23d70a07079820 */ /* 0x000fe20000400000 */
[----:B------:R-:W-:Y:S06]  /*0320*/  @P0 EXIT ;  /* 0x000000000000094d */ /* 0x000fec0003800000 */
[----:B------:R-:W-:Y:S01]  /*0330*/  STG.E desc[UR4][R2.64], R7 ;  /* 0x0000000702007986 */ /* 0x000fe2000c101904 */
[----:B------:R-:W-:Y:S05]  /*0340*/  EXIT ;  /* 0x000000000000794d */ /* 0x000fea0003800000 */
.L_x_0:
[----:B------:R-:W-:-:S00]  /*0350*/  BRA `(.L_x_0) ;  /* 0xfffffffc00fc7947 */ /* 0x000fc0000383ffff */
[----:B------:R-:W-:-:S00]  /*0360*/  NOP ;  /* 0x0000000000007918 */ /* 0x000fc00000000000 */
        /* <DEDUP_REMOVED lines=9> */
.L_x_1:


//--------------------- .nv.global.init           --------------------------
	.section	.nv.global.init,"aw",@progbits
.nv.global.init:
	.type		_$_str,@object
	.size		_$_str,(.L_0 - _$_str)
_$_str:
        /*0000*/ 	.byte	0x5f, 0x5f, 0x43, 0x55, 0x44, 0x41, 0x5f, 0x46, 0x54, 0x5a, 0x00
.L_0:


//--------------------- .nv.constant0.triton_poi_fused_abs_add_clamp_div_floor_leaky_relu_mul_sign_sub_0 --------------------------
	.section	.nv.constant0.triton_poi_fused_abs_add_clamp_div_floor_leaky_relu_mul_sign_sub_0,"a",@progbits
	.sectionflags	@""
	.align	4
.nv.constant0.triton_poi_fused_abs_add_clamp_div_floor_leaky_relu_mul_sign_sub_0:
	.zero		580
